	.version 2.3
	.target sm_20
	.address_size 64
	// compiled with /usr/local/cuda/open64/lib//be
	// nvopencc 4.0 built on 2011-02-18

	//-----------------------------------------------------------
	// Compiling /tmp/tmpxft_00001472_00000000-9_largerBlocks.cpp3.i (/tmp/ccBI#.vpJV5R)
	//-----------------------------------------------------------

	//-----------------------------------------------------------
	// Options:
	//-----------------------------------------------------------
	//  Target:ptx, ISA:sm_20, Endian:little, Pointer Size:64
	//  -O3	(Optimization level)
	//  -g0	(Debug level)
	//  -m2	(Report advisories)
	//-----------------------------------------------------------

	.file	1	"<command-line>"
	.file	2	"/tmp/tmpxft_00001472_00000000-8_largerBlocks.cudafe2.gpu"
	.file	3	"/usr/lib/x86_64-linux-gnu/gcc/x86_64-linux-gnu/4.5.2/include/stddef.h"
	.file	4	"/usr/local/cuda/bin/../include/crt/device_runtime.h"
	.file	5	"/usr/local/cuda/bin/../include/host_defines.h"
	.file	6	"/usr/local/cuda/bin/../include/builtin_types.h"
	.file	7	"/usr/local/cuda/bin/../include/device_types.h"
	.file	8	"/usr/local/cuda/bin/../include/driver_types.h"
	.file	9	"/usr/local/cuda/bin/../include/surface_types.h"
	.file	10	"/usr/local/cuda/bin/../include/texture_types.h"
	.file	11	"/usr/local/cuda/bin/../include/vector_types.h"
	.file	12	"/usr/local/cuda/bin/../include/device_launch_parameters.h"
	.file	13	"/usr/local/cuda/bin/../include/crt/storage_class.h"
	.file	14	"/usr/include/bits/types.h"
	.file	15	"/usr/include/time.h"
	.file	16	"largerBlocks.cu"
	.file	17	"/usr/local/cuda/bin/../include/common_functions.h"
	.file	18	"/usr/local/cuda/bin/../include/math_functions.h"
	.file	19	"/usr/local/cuda/bin/../include/math_constants.h"
	.file	20	"/usr/local/cuda/bin/../include/device_functions.h"
	.file	21	"/usr/local/cuda/bin/../include/sm_11_atomic_functions.h"
	.file	22	"/usr/local/cuda/bin/../include/sm_12_atomic_functions.h"
	.file	23	"/usr/local/cuda/bin/../include/sm_13_double_functions.h"
	.file	24	"/usr/local/cuda/bin/../include/sm_20_atomic_functions.h"
	.file	25	"/usr/local/cuda/bin/../include/sm_20_intrinsics.h"
	.file	26	"/usr/local/cuda/bin/../include/surface_functions.h"
	.file	27	"/usr/local/cuda/bin/../include/texture_fetch_functions.h"
	.file	28	"/usr/local/cuda/bin/../include/math_functions_dbl_ptx3.h"


	.entry _Z17larger_sad_calc_8Ptii (
		.param .u64 __cudaparm__Z17larger_sad_calc_8Ptii_blk_sad,
		.param .s32 __cudaparm__Z17larger_sad_calc_8Ptii_mb_width,
		.param .s32 __cudaparm__Z17larger_sad_calc_8Ptii_mb_height)
	{
	.reg .u32 %r<74>;
	.reg .u64 %rd<34>;
	.reg .pred %p<5>;
	// __cuda_local_var_32628_26_non_const_bo_5 = 16
	// __cuda_local_var_32628_33_non_const_bo_4 = 24
	.loc	16	21	0
$LDWbegin__Z17larger_sad_calc_8Ptii:
	mov.u32 	%r1, %tid.y;
	shr.u32 	%r2, %r1, 1;
	mov.u32 	%r3, 99;
	setp.gt.s32 	%p1, %r2, %r3;
	@%p1 bra 	$Lt_0_2050;
	.loc	16	51	0
	ld.param.s32 	%r4, [__cudaparm__Z17larger_sad_calc_8Ptii_mb_width];
	cvt.s32.u32 	%r5, %ctaid.y;
	mul24.lo.s32 	%r6, %r5, %r4;
	ld.param.s32 	%r7, [__cudaparm__Z17larger_sad_calc_8Ptii_mb_height];
	mul24.lo.s32 	%r8, %r4, %r7;
	cvt.s32.u32 	%r9, %tid.y;
	and.b32 	%r10, %r9, 1;
	cvt.s32.u32 	%r11, %ctaid.x;
	add.s32 	%r12, %r11, %r6;
	ld.param.u64 	%rd1, [__cudaparm__Z17larger_sad_calc_8Ptii_blk_sad];
	mul.lo.s32 	%r13, %r12, 8768;
	cvt.s64.s32 	%rd2, %r13;
	mul.lo.s32 	%r14, %r2, 4;
	add.s32 	%r15, %r10, %r14;
	shl.b32 	%r16, %r8, 3;
	add.s32 	%r17, %r8, %r16;
	add.s32 	%r18, %r15, %r17;
	mul.lo.s32 	%r19, %r18, 1096;
	cvt.s64.s32 	%rd3, %r19;
	add.u64 	%rd4, %rd2, %rd3;
	mul.lo.u64 	%rd5, %rd4, 2;
	add.u64 	%rd6, %rd1, %rd5;
	mov.s64 	%rd7, %rd6;
	.loc	16	56	0
	mul.lo.s32 	%r20, %r12, 4384;
	cvt.s64.s32 	%rd8, %r20;
	mul.lo.s32 	%r21, %r2, 2;
	add.s32 	%r22, %r10, %r21;
	shl.b32 	%r23, %r8, 2;
	add.s32 	%r24, %r8, %r23;
	add.s32 	%r25, %r22, %r24;
	mul.lo.s32 	%r26, %r25, 1096;
	cvt.s64.s32 	%rd9, %r26;
	add.u64 	%rd10, %rd8, %rd9;
	mul.lo.u64 	%rd11, %rd10, 2;
	add.u64 	%rd12, %rd1, %rd11;
	mov.s64 	%rd13, %rd12;
$Lt_0_2050:
	.loc	16	61	0
	cvt.s32.u32 	%r27, %tid.x;
	mov.s32 	%r28, %r27;
	mov.u32 	%r29, 544;
	setp.gt.s32 	%p2, %r27, %r29;
	@%p2 bra 	$Lt_0_2562;
	mov.s32 	%r30, 576;
	sub.s32 	%r31, %r30, %r27;
	shr.s32 	%r32, %r31, 31;
	mov.s32 	%r33, 31;
	and.b32 	%r34, %r32, %r33;
	add.s32 	%r35, %r34, %r31;
	shr.s32 	%r36, %r35, 5;
	ld.param.s32 	%r37, [__cudaparm__Z17larger_sad_calc_8Ptii_mb_width];
	cvt.s32.u32 	%r38, %ctaid.y;
	mul24.lo.s32 	%r39, %r38, %r37;
	ld.param.s32 	%r40, [__cudaparm__Z17larger_sad_calc_8Ptii_mb_height];
	mul24.lo.s32 	%r41, %r37, %r40;
	cvt.s32.u32 	%r42, %tid.y;
	and.b32 	%r43, %r42, 1;
	mul.lo.s32 	%r44, %r2, 4;
	mul.lo.s32 	%r45, %r2, 2;
	cvt.s32.u32 	%r46, %ctaid.x;
	add.s32 	%r47, %r46, %r39;
	mov.s32 	%r48, 25;
	mul24.lo.s32 	%r49, %r41, %r48;
	shl.b32 	%r50, %r41, 4;
	cvt.s64.s32 	%rd14, %r27;
	mul.wide.s32 	%rd15, %r27, 4;
	add.s32 	%r51, %r44, %r43;
	add.s32 	%r52, %r45, %r43;
	mul.lo.s32 	%r53, %r47, 8768;
	add.s32 	%r54, %r50, %r41;
	mov.s64 	%rd16, %rd7;
	add.u64 	%rd17, %rd16, %rd15;
	mov.s64 	%rd18, %rd13;
	add.u64 	%rd19, %rd18, %rd15;
	mul.lo.s32 	%r55, %r51, 2;
	mul.lo.s32 	%r56, %r52, 2;
	cvt.s64.s32 	%rd20, %r53;
	ld.param.u64 	%rd21, [__cudaparm__Z17larger_sad_calc_8Ptii_blk_sad];
	mul.lo.s32 	%r57, %r47, 17536;
	cvt.s64.s32 	%rd22, %r57;
	add.s32 	%r58, %r49, %r55;
	mul.lo.s32 	%r59, %r58, 1096;
	cvt.s64.s32 	%rd23, %r59;
	add.u64 	%rd24, %rd22, %rd23;
	mul.lo.u64 	%rd25, %rd24, 2;
	add.s64 	%rd26, %rd21, %rd25;
	add.s64 	%rd27, %rd15, %rd26;
	add.s32 	%r60, %r54, %r56;
	mul.lo.s32 	%r61, %r60, 1096;
	cvt.s64.s32 	%rd28, %r61;
	add.u64 	%rd29, %rd28, %rd20;
	mul.lo.u64 	%rd30, %rd29, 2;
	add.s64 	%rd31, %rd21, %rd30;
	add.s64 	%rd32, %rd15, %rd31;
	mov.s32 	%r62, %r36;
$Lt_0_3074:
 //<loop> Loop body line 61, nesting depth: 1, estimated iterations: unknown
	.loc	16	66	0
	ld.global.u32 	%r63, [%rd27+0];
	.loc	16	67	0
	ld.global.u32 	%r64, [%rd27+2192];
	.loc	16	68	0
	ld.global.u32 	%r65, [%rd27+8768];
	.loc	16	69	0
	ld.global.u32 	%r66, [%rd27+10960];
	.loc	16	71	0
	add.u32 	%r67, %r63, %r65;
	st.global.u32 	[%rd32+0], %r67;
	.loc	16	72	0
	add.u32 	%r68, %r64, %r66;
	st.global.u32 	[%rd32+2192], %r68;
	.loc	16	73	0
	add.u32 	%r69, %r63, %r64;
	st.global.u32 	[%rd17+0], %r69;
	.loc	16	74	0
	add.u32 	%r70, %r65, %r66;
	st.global.u32 	[%rd17+4384], %r70;
	.loc	16	75	0
	add.u32 	%r71, %r69, %r70;
	st.global.u32 	[%rd19+0], %r71;
	add.s32 	%r28, %r28, 32;
	add.s64 	%rd32, %rd32, 128;
	add.s64 	%rd27, %rd27, 128;
	add.u64 	%rd19, %rd19, 128;
	add.u64 	%rd17, %rd17, 128;
	mov.u32 	%r72, 544;
	setp.le.s32 	%p3, %r28, %r72;
	@%p3 bra 	$Lt_0_3074;
$Lt_0_2562:
	.loc	16	77	0
	exit;
$LDWend__Z17larger_sad_calc_8Ptii:
	} // _Z17larger_sad_calc_8Ptii

	.entry _Z18larger_sad_calc_16Ptii (
		.param .u64 __cudaparm__Z18larger_sad_calc_16Ptii_blk_sad,
		.param .s32 __cudaparm__Z18larger_sad_calc_16Ptii_mb_width,
		.param .s32 __cudaparm__Z18larger_sad_calc_16Ptii_mb_height)
	{
	.reg .u32 %r<37>;
	.reg .u64 %rd<25>;
	.reg .pred %p<4>;
	.loc	16	81	0
$LDWbegin__Z18larger_sad_calc_16Ptii:
	.loc	16	109	0
	cvt.s32.u32 	%r1, %tid.x;
	mov.s32 	%r2, %r1;
	mov.u32 	%r3, 544;
	setp.gt.s32 	%p1, %r1, %r3;
	@%p1 bra 	$Lt_1_1282;
	mov.s32 	%r4, 576;
	sub.s32 	%r5, %r4, %r1;
	shr.s32 	%r6, %r5, 31;
	mov.s32 	%r7, 31;
	and.b32 	%r8, %r6, %r7;
	add.s32 	%r9, %r8, %r5;
	shr.s32 	%r10, %r9, 5;
	ld.param.s32 	%r11, [__cudaparm__Z18larger_sad_calc_16Ptii_mb_width];
	ld.param.s32 	%r12, [__cudaparm__Z18larger_sad_calc_16Ptii_mb_height];
	mul24.lo.s32 	%r13, %r11, %r12;
	cvt.s32.u32 	%r14, %ctaid.y;
	mul24.lo.s32 	%r15, %r14, %r11;
	cvt.s32.u32 	%r16, %ctaid.x;
	add.s32 	%r17, %r16, %r15;
	cvt.s64.s32 	%rd1, %r1;
	mul.wide.s32 	%rd2, %r1, 4;
	mul.lo.s32 	%r18, %r13, 1096;
	cvt.s64.s32 	%rd3, %r18;
	add.s32 	%r19, %r13, %r17;
	mul.lo.s32 	%r20, %r19, 1096;
	ld.param.u64 	%rd4, [__cudaparm__Z18larger_sad_calc_16Ptii_blk_sad];
	mul.lo.s32 	%r21, %r17, 1096;
	cvt.s64.s32 	%rd5, %r21;
	mul.wide.s32 	%rd6, %r21, 2;
	add.s64 	%rd7, %rd4, %rd6;
	add.s64 	%rd8, %rd2, %rd7;
	mul.lo.s32 	%r22, %r17, 2192;
	cvt.s64.s32 	%rd9, %r22;
	add.u64 	%rd10, %rd9, %rd3;
	mul.lo.u64 	%rd11, %rd10, 2;
	add.s64 	%rd12, %rd4, %rd11;
	add.s64 	%rd13, %rd2, %rd12;
	shl.b32 	%r23, %r20, 2;
	cvt.s64.s32 	%rd14, %r23;
	add.u64 	%rd15, %rd14, %rd3;
	mul.lo.u64 	%rd16, %rd15, 2;
	add.s64 	%rd17, %rd4, %rd16;
	add.s64 	%rd18, %rd2, %rd17;
	shl.b32 	%r24, %r20, 1;
	cvt.s64.s32 	%rd19, %r24;
	add.u64 	%rd20, %rd19, %rd3;
	mul.lo.u64 	%rd21, %rd20, 2;
	add.s64 	%rd22, %rd4, %rd21;
	add.s64 	%rd23, %rd2, %rd22;
	mov.s32 	%r25, %r10;
$Lt_1_1794:
 //<loop> Loop body line 109, nesting depth: 1, estimated iterations: unknown
	.loc	16	114	0
	ld.global.u32 	%r26, [%rd18+0];
	.loc	16	115	0
	ld.global.u32 	%r27, [%rd18+2192];
	.loc	16	116	0
	ld.global.u32 	%r28, [%rd18+4384];
	.loc	16	117	0
	ld.global.u32 	%r29, [%rd18+6576];
	.loc	16	119	0
	add.u32 	%r30, %r26, %r28;
	st.global.u32 	[%rd23+0], %r30;
	.loc	16	120	0
	add.u32 	%r31, %r27, %r29;
	st.global.u32 	[%rd23+2192], %r31;
	.loc	16	121	0
	add.u32 	%r32, %r26, %r27;
	st.global.u32 	[%rd13+0], %r32;
	.loc	16	122	0
	add.u32 	%r33, %r28, %r29;
	st.global.u32 	[%rd13+2192], %r33;
	.loc	16	123	0
	add.u32 	%r34, %r32, %r33;
	st.global.u32 	[%rd8+0], %r34;
	add.s32 	%r2, %r2, 32;
	add.s64 	%rd23, %rd23, 128;
	add.s64 	%rd18, %rd18, 128;
	add.s64 	%rd13, %rd13, 128;
	add.s64 	%rd8, %rd8, 128;
	mov.u32 	%r35, 544;
	setp.le.s32 	%p2, %r2, %r35;
	@%p2 bra 	$Lt_1_1794;
$Lt_1_1282:
	.loc	16	125	0
	exit;
$LDWend__Z18larger_sad_calc_16Ptii:
	} // _Z18larger_sad_calc_16Ptii



// ===== COMPILED SASS (sm_100) =====

	.target	sm_100

	.elftype	@"ET_EXEC"


//--------------------- .note.nv.tkinfo           --------------------------
	.section	.note.nv.tkinfo,"",@"SHT_NOTE"
	.sectionflags	@"SHF_NOTE_NV_TKINFO"
	.tkinfo
        /*0018*/ 	.word	0x00000002
        /*0030*/ 	.string	""
        /*0030*/ 	.string	"ptxas"
        /*0030*/ 	.string	"Cuda compilation tools, release 13.0, V13.0.88"
        /*0030*/ 	.string	"Build cuda_13.0.r13.0/compiler.36424714_0"
        /*0030*/ 	.string	"-arch sm_100 "



//--------------------- .note.nv.cuinfo           --------------------------
	.section	.note.nv.cuinfo,"",@"SHT_NOTE"
	.sectionflags	@"SHF_NOTE_NV_CUINFO"
        /*0018*/ 	.short	0x0002
        /*001a*/ 	.short	0x0014
        /*001c*/ 	.short	0x0082
	.zero		2


//--------------------- .nv.info                  --------------------------
	.section	.nv.info,"",@"SHT_CUDA_INFO"
	.align	4


	//----- nvinfo : EIATTR_REGCOUNT
	.align		4
        /*0000*/ 	.byte	0x04, 0x2f
        /*0002*/ 	.short	(.L_1 - .L_0)
	.align		4
.L_0:
        /*0004*/ 	.word	index@(_Z17larger_sad_calc_8Ptii)
        /*0008*/ 	.word	0x0000001e


	//----- nvinfo : EIATTR_FRAME_SIZE
	.align		4
.L_1:
        /*000c*/ 	.byte	0x04, 0x11
        /*000e*/ 	.short	(.L_3 - .L_2)
	.align		4
.L_2:
        /*0010*/ 	.word	index@(_Z17larger_sad_calc_8Ptii)
        /*0014*/ 	.word	0x00000000


	//----- nvinfo : EIATTR_REGCOUNT
	.align		4
.L_3:
        /*0018*/ 	.byte	0x04, 0x2f
        /*001a*/ 	.short	(.L_5 - .L_4)
	.align		4
.L_4:
        /*001c*/ 	.word	index@(_Z18larger_sad_calc_16Ptii)
        /*0020*/ 	.word	0x0000001e


	//----- nvinfo : EIATTR_FRAME_SIZE
	.align		4
.L_5:
        /*0024*/ 	.byte	0x04, 0x11
        /*0026*/ 	.short	(.L_7 - .L_6)
	.align		4
.L_6:
        /*0028*/ 	.word	index@(_Z18larger_sad_calc_16Ptii)
        /*002c*/ 	.word	0x00000000


	//----- nvinfo : EIATTR_MIN_STACK_SIZE
	.align		4
.L_7:
        /*0030*/ 	.byte	0x04, 0x12
        /*0032*/ 	.short	(.L_9 - .L_8)
	.align		4
.L_8:
        /*0034*/ 	.word	index@(_Z18larger_sad_calc_16Ptii)
        /*0038*/ 	.word	0x00000000


	//----- nvinfo : EIATTR_MIN_STACK_SIZE
	.align		4
.L_9:
        /*003c*/ 	.byte	0x04, 0x12
        /*003e*/ 	.short	(.L_11 - .L_10)
	.align		4
.L_10:
        /*0040*/ 	.word	index@(_Z17larger_sad_calc_8Ptii)
        /*0044*/ 	.word	0x00000000
.L_11:


//--------------------- .nv.compat                --------------------------
	.section	.nv.compat,"",@"SHT_CUDA_COMPAT_INFO"
	.align	4
        /*0000*/ 	.byte	0x02, 0x09, 0x00, 0x00, 0x02, 0x02, 0x01, 0x00, 0x02, 0x05, 0x05, 0x00, 0x03, 0x07, 0x01, 0x01
        /*0010*/ 	.byte	0x02, 0x03, 0x00, 0x00, 0x02, 0x06, 0x01, 0x00, 0x04, 0x0b, 0x08, 0x00, 0x09, 0x00, 0x00, 0x00
        /*0020*/ 	.byte	0x00, 0x00, 0x00, 0x00


//--------------------- .nv.info._Z18larger_sad_calc_16Ptii --------------------------
	.section	.nv.info._Z18larger_sad_calc_16Ptii,"",@"SHT_CUDA_INFO"
	.sectionflags	@""
	.align	4


	//----- nvinfo : EIATTR_CUDA_API_VERSION
	.align		4
        /*0000*/ 	.byte	0x04, 0x37
        /*0002*/ 	.short	(.L_13 - .L_12)
.L_12:
        /*0004*/ 	.word	0x00000082


	//----- nvinfo : EIATTR_KPARAM_INFO
	.align		4
.L_13:
        /*0008*/ 	.byte	0x04, 0x17
        /*000a*/ 	.short	(.L_15 - .L_14)
.L_14:
        /*000c*/ 	.word	0x00000000
        /*0010*/ 	.short	0x0002
        /*0012*/ 	.short	0x000c
        /*0014*/ 	.byte	0x00, 0xf0, 0x11, 0x00


	//----- nvinfo : EIATTR_KPARAM_INFO
	.align		4
.L_15:
        /*0018*/ 	.byte	0x04, 0x17
        /*001a*/ 	.short	(.L_17 - .L_16)
.L_16:
        /*001c*/ 	.word	0x00000000
        /*0020*/ 	.short	0x0001
        /*0022*/ 	.short	0x0008
        /*0024*/ 	.byte	0x00, 0xf0, 0x11, 0x00


	//----- nvinfo : EIATTR_KPARAM_INFO
	.align		4
.L_17:
        /*0028*/ 	.byte	0x04, 0x17
        /*002a*/ 	.short	(.L_19 - .L_18)
.L_18:
        /*002c*/ 	.word	0x00000000
        /*0030*/ 	.short	0x0000
        /*0032*/ 	.short	0x0000
        /*0034*/ 	.byte	0x00, 0xf0, 0x21, 0x00


	//----- nvinfo : EIATTR_SPARSE_MMA_MASK
	.align		4
.L_19:
        /*0038*/ 	.byte	0x03, 0x50
        /*003a*/ 	.short	0x0000


	//----- nvinfo : EIATTR_MAXREG_COUNT
	.align		4
        /*003c*/ 	.byte	0x03, 0x1b
        /*003e*/ 	.short	0x00ff


	//----- nvinfo : EIATTR_MERCURY_ISA_VERSION
	.align		4
        /*0040*/ 	.byte	0x03, 0x5f
        /*0042*/ 	.short	0x0101


	//----- nvinfo : EIATTR_VRC_CTA_INIT_COUNT
	.align		4
        /*0044*/ 	.byte	0x02, 0x4a
	.zero		1
	.zero		1


	//----- nvinfo : EIATTR_EXIT_INSTR_OFFSETS
	.align		4
        /*0048*/ 	.byte	0x04, 0x1c
        /*004a*/ 	.short	(.L_21 - .L_20)


	//   ....[0]....
.L_20:
        /*004c*/ 	.word	0x00000030


	//   ....[1]....
        /*0050*/ 	.word	0x00000af0


	//   ....[2]....
        /*0054*/ 	.word	0x00000be0


	//----- nvinfo : EIATTR_CRS_STACK_SIZE
	.align		4
.L_21:
        /*0058*/ 	.byte	0x04, 0x1e
        /*005a*/ 	.short	(.L_23 - .L_22)
.L_22:
        /*005c*/ 	.word	0x00000000


	//----- nvinfo : EIATTR_CBANK_PARAM_SIZE
	.align		4
.L_23:
        /*0060*/ 	.byte	0x03, 0x19
        /*0062*/ 	.short	0x0010


	//----- nvinfo : EIATTR_PARAM_CBANK
	.align		4
        /*0064*/ 	.byte	0x04, 0x0a
        /*0066*/ 	.short	(.L_25 - .L_24)
	.align		4
.L_24:
        /*0068*/ 	.word	index@(.nv.constant0._Z18larger_sad_calc_16Ptii)
        /*006c*/ 	.short	0x0380
        /*006e*/ 	.short	0x0010


	//----- nvinfo : EIATTR_SW_WAR
	.align		4
.L_25:
        /*0070*/ 	.byte	0x04, 0x36
        /*0072*/ 	.short	(.L_27 - .L_26)
.L_26:
        /*0074*/ 	.word	0x00000008
.L_27:


//--------------------- .nv.info._Z17larger_sad_calc_8Ptii --------------------------
	.section	.nv.info._Z17larger_sad_calc_8Ptii,"",@"SHT_CUDA_INFO"
	.sectionflags	@""
	.align	4


	//----- nvinfo : EIATTR_CUDA_API_VERSION
	.align		4
        /*0000*/ 	.byte	0x04, 0x37
        /*0002*/ 	.short	(.L_29 - .L_28)
.L_28:
        /*0004*/ 	.word	0x00000082


	//----- nvinfo : EIATTR_KPARAM_INFO
	.align		4
.L_29:
        /*0008*/ 	.byte	0x04, 0x17
        /*000a*/ 	.short	(.L_31 - .L_30)
.L_30:
        /*000c*/ 	.word	0x00000000
        /*0010*/ 	.short	0x0002
        /*0012*/ 	.short	0x000c
        /*0014*/ 	.byte	0x00, 0xf0, 0x11, 0x00


	//----- nvinfo : EIATTR_KPARAM_INFO
	.align		4
.L_31:
        /*0018*/ 	.byte	0x04, 0x17
        /*001a*/ 	.short	(.L_33 - .L_32)
.L_32:
        /*001c*/ 	.word	0x00000000
        /*0020*/ 	.short	0x0001
        /*0022*/ 	.short	0x0008
        /*0024*/ 	.byte	0x00, 0xf0, 0x11, 0x00


	//----- nvinfo : EIATTR_KPARAM_INFO
	.align		4
.L_33:
        /*0028*/ 	.byte	0x04, 0x17
        /*002a*/ 	.short	(.L_35 - .L_34)
.L_34:
        /*002c*/ 	.word	0x00000000
        /*0030*/ 	.short	0x0000
        /*0032*/ 	.short	0x0000
        /*0034*/ 	.byte	0x00, 0xf0, 0x21, 0x00


	//----- nvinfo : EIATTR_SPARSE_MMA_MASK
	.align		4
.L_35:
        /*0038*/ 	.byte	0x03, 0x50
        /*003a*/ 	.short	0x0000


	//----- nvinfo : EIATTR_MAXREG_COUNT
	.align		4
        /*003c*/ 	.byte	0x03, 0x1b
        /*003e*/ 	.short	0x00ff


	//----- nvinfo : EIATTR_MERCURY_ISA_VERSION
	.align		4
        /*0040*/ 	.byte	0x03, 0x5f
        /*0042*/ 	.short	0x0101


	//----- nvinfo : EIATTR_VRC_CTA_INIT_COUNT
	.align		4
        /*0044*/ 	.byte	0x02, 0x4a
	.zero		1
	.zero		1


	//----- nvinfo : EIATTR_EXIT_INSTR_OFFSETS
	.align		4
        /*0048*/ 	.byte	0x04, 0x1c
        /*004a*/ 	.short	(.L_37 - .L_36)


	//   ....[0]....
.L_36:
        /*004c*/ 	.word	0x00000290


	//   ....[1]....
        /*0050*/ 	.word	0x00000d70


	//   ....[2]....
        /*0054*/ 	.word	0x00000e60


	//----- nvinfo : EIATTR_CRS_STACK_SIZE
	.align		4
.L_37:
        /*0058*/ 	.byte	0x04, 0x1e
        /*005a*/ 	.short	(.L_39 - .L_38)
.L_38:
        /*005c*/ 	.word	0x00000000


	//----- nvinfo : EIATTR_CBANK_PARAM_SIZE
	.align		4
.L_39:
        /*0060*/ 	.byte	0x03, 0x19
        /*0062*/ 	.short	0x0010


	//----- nvinfo : EIATTR_PARAM_CBANK
	.align		4
        /*0064*/ 	.byte	0x04, 0x0a
        /*0066*/ 	.short	(.L_41 - .L_40)
	.align		4
.L_40:
        /*0068*/ 	.word	index@(.nv.constant0._Z17larger_sad_calc_8Ptii)
        /*006c*/ 	.short	0x0380
        /*006e*/ 	.short	0x0010


	//----- nvinfo : EIATTR_SW_WAR
	.align		4
.L_41:
        /*0070*/ 	.byte	0x04, 0x36
        /*0072*/ 	.short	(.L_43 - .L_42)
.L_42:
        /*0074*/ 	.word	0x00000008
.L_43:


//--------------------- .nv.callgraph             --------------------------
	.section	.nv.callgraph,"",@"SHT_CUDA_CALLGRAPH"
	.align	4
	.sectionentsize	8
	.align		4
        /*0000*/ 	.word	0x00000000
	.align		4
        /*0004*/ 	.word	0xffffffff
	.align		4
        /*0008*/ 	.word	0x00000000
	.align		4
        /*000c*/ 	.word	0xfffffffe
	.align		4
        /*0010*/ 	.word	0x00000000
	.align		4
        /*0014*/ 	.word	0xfffffffd
	.align		4
        /*0018*/ 	.word	0x00000000
	.align		4
        /*001c*/ 	.word	0xfffffffc


//--------------------- .text._Z18larger_sad_calc_16Ptii --------------------------
	.section	.text._Z18larger_sad_calc_16Ptii,"ax",@progbits
	.align	128
.text._Z18larger_sad_calc_16Ptii:
        .type           _Z18larger_sad_calc_16Ptii,@function
        .size           _Z18larger_sad_calc_16Ptii,(.L_x_14 - _Z18larger_sad_calc_16Ptii)
        .other          _Z18larger_sad_calc_16Ptii,@"STO_CUDA_ENTRY STV_DEFAULT"
_Z18larger_sad_calc_16Ptii:
[----:B------:R-:W-:Y:S01]  /*0000*/  LDC R1, c[0x0][0x37c] ;  /* 0x0000df00ff017b82 */ /* 0x000fe20000000800 */
[----:B------:R-:W0:Y:S02]  /*0010*/  S2R R0, SR_TID.X ;  /* 0x0000000000007919 */ /* 0x000e240000002100 */
[----:B0-----:R-:W-:-:S13]  /*0020*/  ISETP.GT.AND P0, PT, R0, 0x220, PT ;  /* 0x000002200000780c */ /* 0x001fda0003f04270 */
[----:B------:R-:W-:Y:S05]  /*0030*/  @P0 EXIT ;  /* 0x000000000000094d */ /* 0x000fea0003800000 */
[----:B------:R-:W0:Y:S01]  /*0040*/  S2R R4, SR_CTAID.Y ;  /* 0x0000000000047919 */ /* 0x000e220000002600 */
[----:B------:R-:W1:Y:S01]  /*0050*/  LDCU.128 UR8, c[0x0][0x380] ;  /* 0x00007000ff0877ac */ /* 0x000e620008000c00 */
[----:B------:R-:W2:Y:S01]  /*0060*/  LDC.64 R2, c[0x0][0x380] ;  /* 0x0000e000ff027b82 */ /* 0x000ea20000000a00 */
[----:B------:R-:W-:Y:S01]  /*0070*/  IADD3 R14, PT, PT, -R0, 0x220, RZ ;  /* 0x00000220000e7810 */ /* 0x000fe20007ffe1ff */
[----:B------:R-:W3:Y:S01]  /*0080*/  S2R R5, SR_CTAID.X ;  /* 0x0000000000057919 */ /* 0x000ee20000002500 */
[----:B------:R-:W-:Y:S01]  /*0090*/  BSSY.RECONVERGENT B0, `(.L_x_0) ;  /* 0x0000073000007945 */ /* 0x000fe20003800200 */
[----:B-1----:R-:W-:Y:S02]  /*00a0*/  USGXT UR5, UR10, 0x18 ;  /* 0x000000180a05789a */ /* 0x002fe40008000200 */
[----:B------:R-:W-:-:S04]  /*00b0*/  USGXT UR4, UR11, 0x18 ;  /* 0x000000180b04789a */ /* 0x000fc80008000200 */
[----:B------:R-:W-:Y:S01]  /*00c0*/  UIMAD UR4, UR5, UR4, URZ ;  /* 0x00000004050472a4 */ /* 0x000fe2000f8e02ff */
[----:B0-----:R-:W-:-:S05]  /*00d0*/  SGXT R4, R4, 0x18 ;  /* 0x000000180404781a */ /* 0x001fca0000000200 */
[----:B---3--:R-:W-:Y:S01]  /*00e0*/  IMAD R4, R4, UR5, R5 ;  /* 0x0000000504047c24 */ /* 0x008fe2000f8e0205 */
[----:B------:R-:W-:-:S03]  /*00f0*/  UIMAD UR5, UR4, 0x448, URZ ;  /* 0x00000448040578a4 */ /* 0x000fc6000f8e02ff */
[C---:B------:R-:W-:Y:S02]  /*0100*/  IMAD R6, R4.reuse, 0x890, RZ ;  /* 0x0000089004067824 */ /* 0x040fe400078e02ff */
[C---:B------:R-:W-:Y:S01]  /*0110*/  VIADD R5, R4.reuse, UR4 ;  /* 0x0000000404057c36 */ /* 0x040fe20008000000 */
[----:B------:R-:W-:Y:S01]  /*0120*/  USHF.R.S32.HI UR4, URZ, 0x1f, UR5 ;  /* 0x0000001fff047899 */ /* 0x000fe20008011405 */
[----:B------:R-:W-:Y:S01]  /*0130*/  IMAD R7, R4, 0x448, RZ ;  /* 0x0000044804077824 */ /* 0x000fe200078e02ff */
[C---:B------:R-:W-:Y:S01]  /*0140*/  IADD3 R4, P0, PT, R6.reuse, UR5, RZ ;  /* 0x0000000506047c10 */ /* 0x040fe2000ff1e0ff */
[C---:B------:R-:W-:Y:S02]  /*0150*/  IMAD R10, R5.reuse, 0x1120, RZ ;  /* 0x00001120050a7824 */ /* 0x040fe400078e02ff */
[----:B------:R-:W-:Y:S02]  /*0160*/  IMAD R11, R5, 0x890, RZ ;  /* 0x00000890050b7824 */ /* 0x000fe400078e02ff */
[----:B--2---:R-:W-:Y:S01]  /*0170*/  IMAD.WIDE R2, R7, 0x2, R2 ;  /* 0x0000000207027825 */ /* 0x004fe200078e0202 */
[----:B------:R-:W-:-:S02]  /*0180*/  LEA.HI.X.SX32 R7, R6, UR4, 0x1, P0 ;  /* 0x0000000406077c11 */ /* 0x000fc400080f0eff */
[----:B------:R-:W-:Y:S01]  /*0190*/  IADD3 R8, P0, PT, R10, UR5, RZ ;  /* 0x000000050a087c10 */ /* 0x000fe2000ff1e0ff */
[----:B------:R-:W-:Y:S01]  /*01a0*/  IMAD.WIDE.U32 R4, R4, 0x2, RZ ;  /* 0x0000000204047825 */ /* 0x000fe200078e00ff */
[----:B------:R-:W-:Y:S02]  /*01b0*/  IADD3 R6, P1, PT, R11, UR5, RZ ;  /* 0x000000050b067c10 */ /* 0x000fe4000ff3e0ff */
[----:B------:R-:W-:Y:S01]  /*01c0*/  LEA.HI.X.SX32 R12, R10, UR4, 0x1, P0 ;  /* 0x000000040a0c7c11 */ /* 0x000fe200080f0eff */
[----:B------:R-:W-:Y:S01]  /*01d0*/  IMAD.SHL.U32 R13, R7, 0x2, RZ ;  /* 0x00000002070d7824 */ /* 0x000fe200078e00ff */
[----:B------:R-:W-:Y:S01]  /*01e0*/  LEA.HI.X.SX32 R11, R11, UR4, 0x1, P1 ;  /* 0x000000040b0b7c11 */ /* 0x000fe200088f0eff */
[----:B------:R-:W-:Y:S01]  /*01f0*/  IMAD.WIDE.U32 R8, R8, 0x2, RZ ;  /* 0x0000000208087825 */ /* 0x000fe200078e00ff */
[----:B------:R-:W-:Y:S01]  /*0200*/  ISETP.GT.AND P1, PT, R14, 0x5f, PT ;  /* 0x0000005f0e00780c */ /* 0x000fe20003f24270 */
[----:B------:R-:W0:Y:S01]  /*0210*/  LDCU.64 UR4, c[0x0][0x358] ;  /* 0x00006b00ff0477ac */ /* 0x000e220008000a00 */
[----:B------:R-:W-:Y:S01]  /*0220*/  IADD3 R4, P0, PT, R4, UR8, RZ ;  /* 0x0000000804047c10 */ /* 0x000fe2000ff1e0ff */
[----:B------:R-:W-:Y:S01]  /*0230*/  IMAD.WIDE.U32 R6, R6, 0x2, RZ ;  /* 0x0000000206067825 */ /* 0x000fe200078e00ff */
[----:B------:R-:W-:-:S02]  /*0240*/  IADD3 R8, P2, PT, R8, UR8, RZ ;  /* 0x0000000808087c10 */ /* 0x000fc4000ff5e0ff */
[----:B------:R-:W-:Y:S01]  /*0250*/  SHF.L.U32 R15, R12, 0x1, RZ ;  /* 0x000000010c0f7819 */ /* 0x000fe200000006ff */
[----:B------:R-:W-:Y:S01]  /*0260*/  IMAD.SHL.U32 R11, R11, 0x2, RZ ;  /* 0x000000020b0b7824 */ /* 0x000fe200078e00ff */
[----:B------:R-:W-:Y:S02]  /*0270*/  IADD3 R10, P3, PT, R6, UR8, RZ ;  /* 0x00000008060a7c10 */ /* 0x000fe4000ff7e0ff */
[----:B------:R-:W-:Y:S01]  /*0280*/  IADD3.X R5, PT, PT, R5, UR9, R13, P0, !PT ;  /* 0x0000000905057c10 */ /* 0x000fe200087fe40d */
[C---:B------:R-:W-:Y:S01]  /*0290*/  IMAD.WIDE R12, R0.reuse, 0x4, R2 ;  /* 0x00000004000c7825 */ /* 0x040fe200078e0202 */
[----:B------:R-:W-:Y:S02]  /*02a0*/  IADD3.X R9, PT, PT, R9, UR9, R15, P2, !PT ;  /* 0x0000000909097c10 */ /* 0x000fe400097fe40f */
[----:B------:R-:W-:Y:S01]  /*02b0*/  IADD3.X R11, PT, PT, R7, UR9, R11, P3, !PT ;  /* 0x00000009070b7c10 */ /* 0x000fe20009ffe40b */
[----:B------:R-:W-:Y:S01]  /*02c0*/  IMAD.WIDE R2, R0, 0x4, R4 ;  /* 0x0000000400027825 */ /* 0x000fe200078e0204 */
[----:B------:R-:W-:-:S03]  /*02d0*/  PLOP3.LUT P0, PT, PT, PT, PT, 0x80, 0x8 ;  /* 0x000000000008781c */ /* 0x000fc60003f0f070 */
[----:B------:R-:W-:Y:S01]  /*02e0*/  IMAD.WIDE R6, R0, 0x4, R8 ;  /* 0x0000000400067825 */ /* 0x000fe200078e0208 */
[----:B------:R-:W-:-:S03]  /*02f0*/  MOV R9, R13 ;  /* 0x0000000d00097202 */ /* 0x000fc60000000f00 */
[----:B------:R-:W-:-:S04]  /*0300*/  IMAD.WIDE R4, R0, 0x4, R10 ;  /* 0x0000000400047825 */ /* 0x000fc800078e020a */
[----:B------:R-:W-:Y:S01]  /*0310*/  IMAD.MOV.U32 R8, RZ, RZ, R12 ;  /* 0x000000ffff087224 */ /* 0x000fe200078e000c */
[----:B0-----:R-:W-:Y:S06]  /*0320*/  @!P1 BRA `(.L_x_1) ;  /* 0x0000000400249947 */ /* 0x001fec0003800000 */
[----:B------:R-:W-:-:S13]  /*0330*/  PLOP3.LUT P0, PT, PT, PT, PT, 0x8, 0x80 ;  /* 0x000000000080781c */ /* 0x000fda0003f0e170 */
.L_x_2:
[----:B------:R-:W2:Y:S04]  /*0340*/  LDG.E R10, desc[UR4][R6.64] ;  /* 0x00000004060a7981 */ /* 0x000ea8000c1e1900 */
[----:B------:R-:W2:Y:S04]  /*0350*/  LDG.E R11, desc[UR4][R6.64+0x890] ;  /* 0x00089004060b7981 */ /* 0x000ea8000c1e1900 */
[----:B------:R-:W3:Y:S04]  /*0360*/  LDG.E R12, desc[UR4][R6.64+0x19b0] ;  /* 0x0019b004060c7981 */ /* 0x000ee8000c1e1900 */
[----:B------:R-:W4:Y:S01]  /*0370*/  LDG.E R13, desc[UR4][R6.64+0x1120] ;  /* 0x00112004060d7981 */ /* 0x000f22000c1e1900 */
[----:B--2---:R-:W-:Y:S01]  /*0380*/  IMAD.IADD R17, R10, 0x1, R11 ;  /* 0x000000010a117824 */ /* 0x004fe200078e020b */
[----:B---3--:R-:W-:Y:S01]  /*0390*/  IADD3 R11, PT, PT, R11, R12, RZ ;  /* 0x0000000c0b0b7210 */ /* 0x008fe20007ffe0ff */
[----:B----4-:R-:W-:-:S04]  /*03a0*/  IMAD.IADD R12, R13, 0x1, R12 ;  /* 0x000000010d0c7824 */ /* 0x010fc800078e020c */
[----:B------:R0:W-:Y:S01]  /*03b0*/  STG.E desc[UR4][R4.64+0x890], R11 ;  /* 0x0008900b04007986 */ /* 0x0001e2000c101904 */
[----:B------:R-:W-:Y:S01]  /*03c0*/  IMAD.IADD R15, R10, 0x1, R13 ;  /* 0x000000010a0f7824 */ /* 0x000fe200078e020d */
[----:B------:R-:W-:Y:S01]  /*03d0*/  MOV R10, R8 ;  /* 0x00000008000a7202 */ /* 0x000fe20000000f00 */
[----:B------:R-:W-:-:S03]  /*03e0*/  IMAD.IADD R13, R17, 0x1, R12 ;  /* 0x00000001110d7824 */ /* 0x000fc600078e020c */
[----:B------:R1:W-:Y:S01]  /*03f0*/  STG.E desc[UR4][R4.64], R15 ;  /* 0x0000000f04007986 */ /* 0x0003e2000c101904 */
[----:B0-----:R-:W-:-:S03]  /*0400*/  IMAD.MOV.U32 R11, RZ, RZ, R9 ;  /* 0x000000ffff0b7224 */ /* 0x001fc600078e0009 */
[----:B------:R0:W-:Y:S04]  /*0410*/  STG.E desc[UR4][R2.64], R17 ;  /* 0x0000001102007986 */ /* 0x0001e8000c101904 */
[----:B------:R2:W-:Y:S04]  /*0420*/  STG.E desc[UR4][R2.64+0x890], R12 ;  /* 0x0008900c02007986 */ /* 0x0005e8000c101904 */
[----:B------:R3:W-:Y:S04]  /*0430*/  STG.E desc[UR4][R10.64], R13 ;  /* 0x0000000d0a007986 */ /* 0x0007e8000c101904 */
[----:B------:R-:W1:Y:S04]  /*0440*/  LDG.E R8, desc[UR4][R6.64+0x80] ;  /* 0x0000800406087981 */ /* 0x000e68000c1e1900 */
[----:B------:R-:W1:Y:S04]  /*0450*/  LDG.E R19, desc[UR4][R6.64+0x11a0] ;  /* 0x0011a00406137981 */ /* 0x000e68000c1e1900 */
[----:B------:R-:W4:Y:S04]  /*0460*/  LDG.E R9, desc[UR4][R6.64+0x910] ;  /* 0x0009100406097981 */ /* 0x000f28000c1e1900 */
[----:B------:R-:W5:Y:S01]  /*0470*/  LDG.E R14, desc[UR4][R6.64+0x1a30] ;  /* 0x001a3004060e7981 */ /* 0x000f62000c1e1900 */
[C---:B-1----:R-:W-:Y:S01]  /*0480*/  IADD3 R15, PT, PT, R8.reuse, R19, RZ ;  /* 0x00000013080f7210 */ /* 0x042fe20007ffe0ff */
[----:B----4-:R-:W-:-:S02]  /*0490*/  IMAD.IADD R21, R8, 0x1, R9 ;  /* 0x0000000108157824 */ /* 0x010fc400078e0209 */
[--C-:B-----5:R-:W-:Y:S02]  /*04a0*/  IMAD.IADD R19, R19, 0x1, R14.reuse ;  /* 0x0000000113137824 */ /* 0x120fe400078e020e */
[----:B------:R-:W-:-:S03]  /*04b0*/  IMAD.IADD R9, R9, 0x1, R14 ;  /* 0x0000000109097824 */ /* 0x000fc600078e020e */
[----:B0-----:R-:W-:Y:S01]  /*04c0*/  IADD3 R17, PT, PT, R21, R19, RZ ;  /* 0x0000001315117210 */ /* 0x001fe20007ffe0ff */
[----:B------:R-:W-:Y:S04]  /*04d0*/  STG.E desc[UR4][R4.64+0x80], R15 ;  /* 0x0000800f04007986 */ /* 0x000fe8000c101904 */
[----:B------:R0:W-:Y:S04]  /*04e0*/  STG.E desc[UR4][R4.64+0x910], R9 ;  /* 0x0009100904007986 */ /* 0x0001e8000c101904 */
[----:B------:R-:W-:Y:S04]  /*04f0*/  STG.E desc[UR4][R2.64+0x80], R21 ;  /* 0x0000801502007986 */ /* 0x000fe8000c101904 */
[----:B------:R-:W-:Y:S04]  /*0500*/  STG.E desc[UR4][R2.64+0x910], R19 ;  /* 0x0009101302007986 */ /* 0x000fe8000c101904 */
[----:B------:R1:W-:Y:S04]  /*0510*/  STG.E desc[UR4][R10.64+0x80], R17 ;  /* 0x000080110a007986 */ /* 0x0003e8000c101904 */
[----:B------:R-:W4:Y:S04]  /*0520*/  LDG.E R8, desc[UR4][R6.64+0x100] ;  /* 0x0001000406087981 */ /* 0x000f28000c1e1900 */
[----:B------:R-:W4:Y:S04]  /*0530*/  LDG.E R23, desc[UR4][R6.64+0x1220] ;  /* 0x0012200406177981 */ /* 0x000f28000c1e1900 */
[----:B--2---:R-:W2:Y:S04]  /*0540*/  LDG.E R12, desc[UR4][R6.64+0x1ab0] ;  /* 0x001ab004060c7981 */ /* 0x004ea8000c1e1900 */
[----:B---3--:R-:W3:Y:S01]  /*0550*/  LDG.E R13, desc[UR4][R6.64+0x990] ;  /* 0x00099004060d7981 */ /* 0x008ee2000c1e1900 */
[C---:B----4-:R-:W-:Y:S01]  /*0560*/  IMAD.IADD R25, R8.reuse, 0x1, R23 ;  /* 0x0000000108197824 */ /* 0x050fe200078e0217 */
[----:B--2---:R-:W-:Y:S01]  /*0570*/  IADD3 R23, PT, PT, R23, R12, RZ ;  /* 0x0000000c17177210 */ /* 0x004fe20007ffe0ff */
[----:B---3--:R-:W-:-:S02]  /*0580*/  IMAD.IADD R27, R8, 0x1, R13 ;  /* 0x00000001081b7824 */ /* 0x008fc400078e020d */
[----:B------:R-:W-:Y:S02]  /*0590*/  IMAD.IADD R13, R13, 0x1, R12 ;  /* 0x000000010d0d7824 */ /* 0x000fe400078e020c */
[----:B0-----:R-:W-:Y:S01]  /*05a0*/  IMAD.IADD R9, R27, 0x1, R23 ;  /* 0x000000011b097824 */ /* 0x001fe200078e0217 */
[----:B------:R-:W-:Y:S04]  /*05b0*/  STG.E desc[UR4][R4.64+0x100], R25 ;  /* 0x0001001904007986 */ /* 0x000fe8000c101904 */
[----:B------:R0:W-:Y:S04]  /*05c0*/  STG.E desc[UR4][R4.64+0x990], R13 ;  /* 0x0009900d04007986 */ /* 0x0001e8000c101904 */
[----:B------:R-:W-:Y:S04]  /*05d0*/  STG.E desc[UR4][R2.64+0x100], R27 ;  /* 0x0001001b02007986 */ /* 0x000fe8000c101904 */
[----:B------:R-:W-:Y:S04]  /*05e0*/  STG.E desc[UR4][R2.64+0x990], R23 ;  /* 0x0009901702007986 */ /* 0x000fe8000c101904 */
[----:B------:R-:W-:Y:S04]  /*05f0*/  STG.E desc[UR4][R10.64+0x100], R9 ;  /* 0x000100090a007986 */ /* 0x000fe8000c101904 */
[----:B------:R-:W2:Y:S04]  /*0600*/  LDG.E R8, desc[UR4][R6.64+0x180] ;  /* 0x0001800406087981 */ /* 0x000ea8000c1e1900 */
[----:B------:R-:W2:Y:S04]  /*0610*/  LDG.E R15, desc[UR4][R6.64+0xa10] ;  /* 0x000a1004060f7981 */ /* 0x000ea8000c1e1900 */
[----:B-1----:R-:W3:Y:S04]  /*0620*/  LDG.E R17, desc[UR4][R6.64+0x12a0] ;  /* 0x0012a00406117981 */ /* 0x002ee8000c1e1900 */
[----:B------:R1:W4:Y:S01]  /*0630*/  LDG.E R12, desc[UR4][R6.64+0x1b30] ;  /* 0x001b3004060c7981 */ /* 0x000322000c1e1900 */
[----:B------:R-:W-:-:S05]  /*0640*/  VIADD R0, R0, 0x80 ;  /* 0x0000008000007836 */ /* 0x000fca0000000000 */
[----:B------:R-:W-:Y:S02]  /*0650*/  ISETP.GE.AND P1, PT, R0, 0x1c1, PT ;  /* 0x000001c10000780c */ /* 0x000fe40003f26270 */
[----:B------:R-:W-:Y:S02]  /*0660*/  IADD3 R14, P2, PT, R4, 0x200, RZ ;  /* 0x00000200040e7810 */ /* 0x000fe40007f5e0ff */
[----:B-1----:R-:W-:-:S04]  /*0670*/  IADD3 R6, P3, PT, R6, 0x200, RZ ;  /* 0x0000020006067810 */ /* 0x002fc80007f7e0ff */
[----:B------:R-:W-:Y:S02]  /*0680*/  IADD3.X R7, PT, PT, RZ, R7, RZ, P3, !PT ;  /* 0x00000007ff077210 */ /* 0x000fe40001ffe4ff */
[C---:B--2---:R-:W-:Y:S01]  /*0690*/  IADD3 R21, PT, PT, R8.reuse, R15, RZ ;  /* 0x0000000f08157210 */ /* 0x044fe20007ffe0ff */
[----:B---3--:R-:W-:Y:S02]  /*06a0*/  IMAD.IADD R19, R8, 0x1, R17 ;  /* 0x0000000108137824 */ /* 0x008fe400078e0211 */
[----:B----4-:R-:W-:Y:S01]  /*06b0*/  IMAD.IADD R17, R17, 0x1, R12 ;  /* 0x0000000111117824 */ /* 0x010fe200078e020c */
[----:B------:R-:W-:-:S03]  /*06c0*/  IADD3 R15, PT, PT, R15, R12, RZ ;  /* 0x0000000c0f0f7210 */ /* 0x000fc60007ffe0ff */
[----:B0-----:R-:W-:Y:S01]  /*06d0*/  IMAD.IADD R13, R21, 0x1, R17 ;  /* 0x00000001150d7824 */ /* 0x001fe200078e0211 */
[----:B------:R-:W-:Y:S04]  /*06e0*/  STG.E desc[UR4][R4.64+0x180], R19 ;  /* 0x0001801304007986 */ /* 0x000fe8000c101904 */
[----:B------:R0:W-:Y:S04]  /*06f0*/  STG.E desc[UR4][R4.64+0xa10], R15 ;  /* 0x000a100f04007986 */ /* 0x0001e8000c101904 */
[----:B------:R-:W-:Y:S04]  /*0700*/  STG.E desc[UR4][R2.64+0x180], R21 ;  /* 0x0001801502007986 */ /* 0x000fe8000c101904 */
[----:B------:R1:W-:Y:S04]  /*0710*/  STG.E desc[UR4][R2.64+0xa10], R17 ;  /* 0x000a101102007986 */ /* 0x0003e8000c101904 */
[----:B------:R2:W-:Y:S01]  /*0720*/  STG.E desc[UR4][R10.64+0x180], R13 ;  /* 0x0001800d0a007986 */ /* 0x0005e2000c101904 */
[----:B------:R-:W-:-:S02]  /*0730*/  IADD3 R12, P4, PT, R2, 0x200, RZ ;  /* 0x00000200020c7810 */ /* 0x000fc40007f9e0ff */
[----:B------:R-:W-:-:S03]  /*0740*/  IADD3 R8, P5, PT, R10, 0x200, RZ ;  /* 0x000002000a087810 */ /* 0x000fc60007fbe0ff */
[----:B0-----:R-:W-:Y:S01]  /*0750*/  IMAD.X R15, RZ, RZ, R3, P4 ;  /* 0x000000ffff0f7224 */ /* 0x001fe200020e0603 */
[----:B------:R-:W-:Y:S01]  /*0760*/  IADD3.X R9, PT, PT, RZ, R11, RZ, P5, !PT ;  /* 0x0000000bff097210 */ /* 0x000fe20002ffe4ff */
[----:B------:R-:W-:Y:S02]  /*0770*/  IMAD.X R5, RZ, RZ, R5, P2 ;  /* 0x000000ffff057224 */ /* 0x000fe400010e0605 */
[----:B------:R-:W-:Y:S01]  /*0780*/  IMAD.MOV.U32 R4, RZ, RZ, R14 ;  /* 0x000000ffff047224 */ /* 0x000fe200078e000e */
[----:B-1----:R-:W-:Y:S01]  /*0790*/  MOV R3, R15 ;  /* 0x0000000f00037202 */ /* 0x002fe20000000f00 */
[----:B------:R-:W-:Y:S01]  /*07a0*/  IMAD.MOV.U32 R2, RZ, RZ, R12 ;  /* 0x000000ffff027224 */ /* 0x000fe200078e000c */
[----:B--2---:R-:W-:Y:S06]  /*07b0*/  @!P1 BRA `(.L_x_2) ;  /* 0xfffffff800e09947 */ /* 0x004fec000383ffff */
.L_x_1:
[----:B------:R-:W-:Y:S05]  /*07c0*/  BSYNC.RECONVERGENT B0 ;  /* 0x0000000000007941 */ /* 0x000fea0003800200 */
.L_x_0:
[----:B------:R-:W-:Y:S01]  /*07d0*/  IADD3 R10, PT, PT, -R0, 0x220, RZ ;  /* 0x00000220000a7810 */ /* 0x000fe20007ffe1ff */
[----:B------:R-:W-:Y:S03]  /*07e0*/  BSSY.RECONVERGENT B0, `(.L_x_3) ;  /* 0x000002f000007945 */ /* 0x000fe60003800200 */
[----:B------:R-:W-:-:S13]  /*07f0*/  ISETP.GT.AND P1, PT, R10, 0x1f, PT ;  /* 0x0000001f0a00780c */ /* 0x000fda0003f24270 */
[----:B------:R-:W-:Y:S05]  /*0800*/  @!P1 BRA `(.L_x_4) ;  /* 0x0000000000b09947 */ /* 0x000fea0003800000 */
        /* <DEDUP_REMOVED lines=11> */
[----:B------:R-:W-:Y:S01]  /*08c0*/  STG.E desc[UR4][R4.64], R15 ;  /* 0x0000000f04007986 */ /* 0x000fe2000c101904 */
[----:B0-----:R-:W-:-:S03]  /*08d0*/  IMAD.MOV.U32 R11, RZ, RZ, R9 ;  /* 0x000000ffff0b7224 */ /* 0x001fc600078e0009 */
[----:B------:R-:W-:Y:S04]  /*08e0*/  STG.E desc[UR4][R2.64], R17 ;  /* 0x0000001102007986 */ /* 0x000fe8000c101904 */
[----:B------:R0:W-:Y:S04]  /*08f0*/  STG.E desc[UR4][R2.64+0x890], R12 ;  /* 0x0008900c02007986 */ /* 0x0001e8000c101904 */
[----:B------:R1:W-:Y:S04]  /*0900*/  STG.E desc[UR4][R10.64], R13 ;  /* 0x0000000d0a007986 */ /* 0x0003e8000c101904 */
[----:B------:R-:W2:Y:S04]  /*0910*/  LDG.E R14, desc[UR4][R6.64+0x80] ;  /* 0x00008004060e7981 */ /* 0x000ea8000c1e1900 */
[----:B------:R-:W2:Y:S04]  /*0920*/  LDG.E R21, desc[UR4][R6.64+0x11a0] ;  /* 0x0011a00406157981 */ /* 0x000ea8000c1e1900 */
[----:B------:R-:W3:Y:S04]  /*0930*/  LDG.E R19, desc[UR4][R6.64+0x910] ;  /* 0x0009100406137981 */ /* 0x000ee8000c1e1900 */
[----:B------:R4:W5:Y:S01]  /*0940*/  LDG.E R16, desc[UR4][R6.64+0x1a30] ;  /* 0x001a300406107981 */ /* 0x000962000c1e1900 */
[----:B0-----:R-:W-:-:S02]  /*0950*/  IADD3 R12, P3, PT, R2, 0x100, RZ ;  /* 0x00000100020c7810 */ /* 0x001fc40007f7e0ff */
[----:B------:R-:W-:-:S03]  /*0960*/  IADD3 R8, P4, PT, R8, 0x100, RZ ;  /* 0x0000010008087810 */ /* 0x000fc60007f9e0ff */
[----:B-1----:R-:W-:Y:S01]  /*0970*/  IMAD.X R13, RZ, RZ, R3, P3 ;  /* 0x000000ffff0d7224 */ /* 0x002fe200018e0603 */
[----:B----4-:R-:W-:Y:S01]  /*0980*/  IADD3 R6, P2, PT, R6, 0x100, RZ ;  /* 0x0000010006067810 */ /* 0x010fe20007f5e0ff */
[----:B------:R-:W-:Y:S01]  /*0990*/  IMAD.X R9, RZ, RZ, R9, P4 ;  /* 0x000000ffff097224 */ /* 0x000fe200020e0609 */
[----:B------:R-:W-:Y:S02]  /*09a0*/  PLOP3.LUT P0, PT, PT, PT, PT, 0x8, 0x80 ;  /* 0x000000000080781c */ /* 0x000fe40003f0e170 */
[----:B------:R-:W-:Y:S02]  /*09b0*/  IADD3.X R7, PT, PT, RZ, R7, RZ, P2, !PT ;  /* 0x00000007ff077210 */ /* 0x000fe400017fe4ff */
[----:B------:R-:W-:Y:S02]  /*09c0*/  IADD3 R0, PT, PT, R0, 0x40, RZ ;  /* 0x0000004000007810 */ /* 0x000fe40007ffe0ff */
[C---:B--2---:R-:W-:Y:S01]  /*09d0*/  IADD3 R15, PT, PT, R14.reuse, R21, RZ ;  /* 0x000000150e0f7210 */ /* 0x044fe20007ffe0ff */
[----:B---3--:R-:W-:-:S02]  /*09e0*/  IMAD.IADD R23, R14, 0x1, R19 ;  /* 0x000000010e177824 */ /* 0x008fc400078e0213 */
[--C-:B-----5:R-:W-:Y:S02]  /*09f0*/  IMAD.IADD R21, R21, 0x1, R16.reuse ;  /* 0x0000000115157824 */ /* 0x120fe400078e0210 */
[----:B------:R-:W-:-:S03]  /*0a00*/  IMAD.IADD R19, R19, 0x1, R16 ;  /* 0x0000000113137824 */ /* 0x000fc600078e0210 */
[----:B------:R-:W-:Y:S01]  /*0a10*/  IADD3 R17, PT, PT, R23, R21, RZ ;  /* 0x0000001517117210 */ /* 0x000fe20007ffe0ff */
[----:B------:R-:W-:Y:S04]  /*0a20*/  STG.E desc[UR4][R4.64+0x80], R15 ;  /* 0x0000800f04007986 */ /* 0x000fe8000c101904 */
[----:B------:R0:W-:Y:S04]  /*0a30*/  STG.E desc[UR4][R4.64+0x910], R19 ;  /* 0x0009101304007986 */ /* 0x0001e8000c101904 */
[----:B------:R-:W-:Y:S04]  /*0a40*/  STG.E desc[UR4][R2.64+0x80], R23 ;  /* 0x0000801702007986 */ /* 0x000fe8000c101904 */
[----:B------:R1:W-:Y:S04]  /*0a50*/  STG.E desc[UR4][R2.64+0x910], R21 ;  /* 0x0009101502007986 */ /* 0x0003e8000c101904 */
[----:B------:R2:W-:Y:S01]  /*0a60*/  STG.E desc[UR4][R10.64+0x80], R17 ;  /* 0x000080110a007986 */ /* 0x0005e2000c101904 */
[----:B------:R-:W-:-:S05]  /*0a70*/  IADD3 R14, P1, PT, R4, 0x100, RZ ;  /* 0x00000100040e7810 */ /* 0x000fca0007f3e0ff */
[----:B------:R-:W-:Y:S01]  /*0a80*/  IMAD.X R25, RZ, RZ, R5, P1 ;  /* 0x000000ffff197224 */ /* 0x000fe200008e0605 */
[----:B0-----:R-:W-:Y:S01]  /*0a90*/  MOV R4, R14 ;  /* 0x0000000e00047202 */ /* 0x001fe20000000f00 */
[----:B-1----:R-:W-:Y:S01]  /*0aa0*/  IMAD.MOV.U32 R3, RZ, RZ, R13 ;  /* 0x000000ffff037224 */ /* 0x002fe200078e000d */
[----:B------:R-:W-:Y:S01]  /*0ab0*/  MOV R2, R12 ;  /* 0x0000000c00027202 */ /* 0x000fe20000000f00 */
[----:B------:R-:W-:-:S07]  /*0ac0*/  IMAD.MOV.U32 R5, RZ, RZ, R25 ;  /* 0x000000ffff057224 */ /* 0x000fce00078e0019 */
.L_x_4:
[----:B------:R-:W-:Y:S05]  /*0ad0*/  BSYNC.RECONVERGENT B0 ;  /* 0x0000000000007941 */ /* 0x000fea0003800200 */
.L_x_3:
[----:B------:R-:W-:-:S13]  /*0ae0*/  ISETP.LE.OR P0, PT, R0, 0x220, P0 ;  /* 0x000002200000780c */ /* 0x000fda0000703670 */
[----:B------:R-:W-:Y:S05]  /*0af0*/  @!P0 EXIT ;  /* 0x000000000000894d */ /* 0x000fea0003800000 */
[----:B------:R-:W3:Y:S04]  /*0b00*/  LDG.E R0, desc[UR4][R6.64] ;  /* 0x0000000406007981 */ /* 0x000ee8000c1e1900 */
[----:B--2---:R-:W3:Y:S04]  /*0b10*/  LDG.E R11, desc[UR4][R6.64+0x890] ;  /* 0x00089004060b7981 */ /* 0x004ee8000c1e1900 */
[----:B------:R-:W2:Y:S04]  /*0b20*/  LDG.E R10, desc[UR4][R6.64+0x19b0] ;  /* 0x0019b004060a7981 */ /* 0x000ea8000c1e1900 */
[----:B------:R-:W4:Y:S01]  /*0b30*/  LDG.E R13, desc[UR4][R6.64+0x1120] ;  /* 0x00112004060d7981 */ /* 0x000f22000c1e1900 */
[----:B---3--:R-:W-:-:S02]  /*0b40*/  IADD3 R17, PT, PT, R0, R11, RZ ;  /* 0x0000000b00117210 */ /* 0x008fc40007ffe0ff */
[----:B--2---:R-:W-:Y:S01]  /*0b50*/  IADD3 R11, PT, PT, R11, R10, RZ ;  /* 0x0000000a0b0b7210 */ /* 0x004fe20007ffe0ff */
[----:B----4-:R-:W-:Y:S02]  /*0b60*/  IMAD.IADD R10, R13, 0x1, R10 ;  /* 0x000000010d0a7824 */ /* 0x010fe400078e020a */
[----:B------:R-:W-:-:S03]  /*0b70*/  IMAD.IADD R15, R0, 0x1, R13 ;  /* 0x00000001000f7824 */ /* 0x000fc600078e020d */
[----:B------:R-:W-:Y:S01]  /*0b80*/  IADD3 R13, PT, PT, R17, R10, RZ ;  /* 0x0000000a110d7210 */ /* 0x000fe20007ffe0ff */
[----:B------:R-:W-:Y:S04]  /*0b90*/  STG.E desc[UR4][R4.64+0x890], R11 ;  /* 0x0008900b04007986 */ /* 0x000fe8000c101904 */
[----:B------:R-:W-:Y:S04]  /*0ba0*/  STG.E desc[UR4][R4.64], R15 ;  /* 0x0000000f04007986 */ /* 0x000fe8000c101904 */
[----:B------:R-:W-:Y:S04]  /*0bb0*/  STG.E desc[UR4][R2.64], R17 ;  /* 0x0000001102007986 */ /* 0x000fe8000c101904 */
[----:B------:R-:W-:Y:S04]  /*0bc0*/  STG.E desc[UR4][R2.64+0x890], R10 ;  /* 0x0008900a02007986 */ /* 0x000fe8000c101904 */
[----:B------:R-:W-:Y:S01]  /*0bd0*/  STG.E desc[UR4][R8.64], R13 ;  /* 0x0000000d08007986 */ /* 0x000fe2000c101904 */
[----:B------:R-:W-:Y:S05]  /*0be0*/  EXIT ;  /* 0x000000000000794d */ /* 0x000fea0003800000 */
.L_x_5:
[----:B------:R-:W-:-:S00]  /*0bf0*/  BRA `(.L_x_5) ;  /* 0xfffffffc00fc7947 */ /* 0x000fc0000383ffff */
[----:B------:R-:W-:-:S00]  /*0c00*/  NOP ;  /* 0x0000000000007918 */ /* 0x000fc00000000000 */
[----:B------:R-:W-:-:S00]  /*0c10*/  NOP ;  /* 0x0000000000007918 */ /* 0x000fc00000000000 */
[----:B------:R-:W-:-:S00]  /*0c20*/  NOP ;  /* 0x0000000000007918 */ /* 0x000fc00000000000 */
[----:B------:R-:W-:-:S00]  /*0c30*/  NOP ;  /* 0x0000000000007918 */ /* 0x000fc00000000000 */
[----:B------:R-:W-:-:S00]  /*0c40*/  NOP ;  /* 0x0000000000007918 */ /* 0x000fc00000000000 */
[----:B------:R-:W-:-:S00]  /*0c50*/  NOP ;  /* 0x0000000000007918 */ /* 0x000fc00000000000 */
[----:B------:R-:W-:-:S00]  /*0c60*/  NOP ;  /* 0x0000000000007918 */ /* 0x000fc00000000000 */
[----:B------:R-:W-:-:S00]  /*0c70*/  NOP ;  /* 0x0000000000007918 */ /* 0x000fc00000000000 */
.L_x_14:


//--------------------- .text._Z17larger_sad_calc_8Ptii --------------------------
	.section	.text._Z17larger_sad_calc_8Ptii,"ax",@progbits
	.align	128
.text._Z17larger_sad_calc_8Ptii:
        .type           _Z17larger_sad_calc_8Ptii,@function
        .size           _Z17larger_sad_calc_8Ptii,(.L_x_15 - _Z17larger_sad_calc_8Ptii)
        .other          _Z17larger_sad_calc_8Ptii,@"STO_CUDA_ENTRY STV_DEFAULT"
_Z17larger_sad_calc_8Ptii:
[----:B------:R-:W-:Y:S01]  /*0000*/  LDC R1, c[0x0][0x37c] ;  /* 0x0000df00ff017b82 */ /* 0x000fe20000000800 */
[----:B------:R-:W0:Y:S01]  /*0010*/  S2R R10, SR_TID.Y ;  /* 0x00000000000a7919 */ /* 0x000e220000002200 */
[----:B------:R-:W-:Y:S01]  /*0020*/  BSSY.RECONVERGENT B0, `(.L_x_6) ;  /* 0x0000026000007945 */ /* 0x000fe20003800200 */
[----:B------:R-:W1:Y:S01]  /*0030*/  S2R R0, SR_TID.X ;  /* 0x0000000000007919 */ /* 0x000e620000002100 */
[----:B0-----:R-:W-:-:S04]  /*0040*/  SHF.R.U32.HI R6, RZ, 0x1, R10 ;  /* 0x00000001ff067819 */ /* 0x001fc8000001160a */
[----:B------:R-:W-:Y:S02]  /*0050*/  ISETP.GT.AND P0, PT, R6, 0x63, PT ;  /* 0x000000630600780c */ /* 0x000fe40003f04270 */
[----:B-1----:R-:W-:-:S11]  /*0060*/  ISETP.GT.AND P1, PT, R0, 0x220, PT ;  /* 0x000002200000780c */ /* 0x002fd60003f24270 */
[----:B------:R-:W-:Y:S05]  /*0070*/  @P0 BRA `(.L_x_7) ;  /* 0x0000000000800947 */ /* 0x000fea0003800000 */
[----:B------:R-:W0:Y:S01]  /*0080*/  LDC.64 R2, c[0x0][0x388] ;  /* 0x0000e200ff027b82 */ /* 0x000e220000000a00 */
[----:B------:R-:W1:Y:S07]  /*0090*/  S2R R14, SR_CTAID.X ;  /* 0x00000000000e7919 */ /* 0x000e6e0000002500 */
[----:B------:R-:W2:Y:S08]  /*00a0*/  S2UR UR4, SR_CTAID.Y ;  /* 0x00000000000479c3 */ /* 0x000eb00000002600 */
[----:B------:R-:W3:Y:S01]  /*00b0*/  LDC.64 R4, c[0x0][0x380] ;  /* 0x0000e000ff047b82 */ /* 0x000ee20000000a00 */
[----:B0-----:R-:W-:-:S02]  /*00c0*/  SGXT R9, R2, 0x18 ;  /* 0x000000180209781a */ /* 0x001fc40000000200 */
[----:B------:R-:W-:Y:S02]  /*00d0*/  SGXT R2, R3, 0x18 ;  /* 0x000000180302781a */ /* 0x000fe40000000200 */
[----:B------:R-:W-:-:S03]  /*00e0*/  LOP3.LUT R3, R10, 0x1, RZ, 0xc0, !PT ;  /* 0x000000010a037812 */ /* 0x000fc600078ec0ff */
[C---:B------:R-:W-:Y:S01]  /*00f0*/  IMAD R2, R9.reuse, R2, RZ ;  /* 0x0000000209027224 */ /* 0x040fe200078e02ff */
[----:B--2---:R-:W-:Y:S01]  /*0100*/  USGXT UR4, UR4, 0x18 ;  /* 0x000000180404789a */ /* 0x004fe20008000200 */
[C---:B------:R-:W-:Y:S01]  /*0110*/  IMAD R7, R6.reuse, 0x4, R3 ;  /* 0x0000000406077824 */ /* 0x040fe200078e0203 */
[----:B------:R-:W-:Y:S01]  /*0120*/  LEA R3, R6, R3, 0x1 ;  /* 0x0000000306037211 */ /* 0x000fe200078e08ff */
[C-C-:B------:R-:W-:Y:S02]  /*0130*/  IMAD R12, R2.reuse, 0x4, R2.reuse ;  /* 0x00000004020c7824 */ /* 0x140fe400078e0202 */
[----:B------:R-:W-:Y:S02]  /*0140*/  IMAD R8, R2, 0x8, R2 ;  /* 0x0000000802087824 */ /* 0x000fe400078e0202 */
[----:B-1----:R-:W-:Y:S01]  /*0150*/  IMAD R2, R9, UR4, R14 ;  /* 0x0000000409027c24 */ /* 0x002fe2000f8e020e */
[----:B------:R-:W-:Y:S01]  /*0160*/  IADD3 R12, PT, PT, R3, R12, RZ ;  /* 0x0000000c030c7210 */ /* 0x000fe20007ffe0ff */
[----:B------:R-:W-:-:S02]  /*0170*/  IMAD.IADD R7, R7, 0x1, R8 ;  /* 0x0000000107077824 */ /* 0x000fc400078e0208 */
[----:B------:R-:W-:Y:S02]  /*0180*/  IMAD R3, R2, 0x2240, RZ ;  /* 0x0000224002037824 */ /* 0x000fe400078e02ff */
[----:B------:R-:W-:Y:S02]  /*0190*/  IMAD R8, R7, 0x448, RZ ;  /* 0x0000044807087824 */ /* 0x000fe400078e02ff */
[----:B------:R-:W-:Y:S02]  /*01a0*/  IMAD R7, R12, 0x448, RZ ;  /* 0x000004480c077824 */ /* 0x000fe400078e02ff */
[----:B------:R-:W-:Y:S01]  /*01b0*/  IMAD R2, R2, 0x1120, RZ ;  /* 0x0000112002027824 */ /* 0x000fe200078e02ff */
[----:B------:R-:W-:Y:S02]  /*01c0*/  SHF.R.S32.HI R12, RZ, 0x1f, R8 ;  /* 0x0000001fff0c7819 */ /* 0x000fe40000011408 */
[----:B------:R-:W-:Y:S02]  /*01d0*/  IADD3 R13, P0, PT, R3, R8, RZ ;  /* 0x00000008030d7210 */ /* 0x000fe40007f1e0ff */
[----:B------:R-:W-:-:S02]  /*01e0*/  SHF.R.S32.HI R9, RZ, 0x1f, R7 ;  /* 0x0000001fff097819 */ /* 0x000fc40000011407 */
[C---:B------:R-:W-:Y:S02]  /*01f0*/  IADD3 R7, P2, PT, R2.reuse, R7, RZ ;  /* 0x0000000702077210 */ /* 0x040fe40007f5e0ff */
[----:B------:R-:W-:Y:S02]  /*0200*/  LEA.HI.X.SX32 R12, R3, R12, 0x1, P0 ;  /* 0x0000000c030c7211 */ /* 0x000fe400000f0eff */
[----:B------:R-:W-:Y:S01]  /*0210*/  LEA.HI.X.SX32 R11, R2, R9, 0x1, P2 ;  /* 0x00000009020b7211 */ /* 0x000fe200010f0eff */
[----:B---3--:R-:W-:-:S04]  /*0220*/  IMAD.WIDE.U32 R8, R7, 0x2, R4 ;  /* 0x0000000207087825 */ /* 0x008fc800078e0004 */
[----:B------:R-:W-:-:S04]  /*0230*/  IMAD.WIDE.U32 R2, R13, 0x2, R4 ;  /* 0x000000020d027825 */ /* 0x000fc800078e0004 */
[----:B------:R-:W-:Y:S02]  /*0240*/  IMAD.SHL.U32 R7, R12, 0x2, RZ ;  /* 0x000000020c077824 */ /* 0x000fe400078e00ff */
[----:B------:R-:W-:-:S03]  /*0250*/  IMAD.SHL.U32 R11, R11, 0x2, RZ ;  /* 0x000000020b0b7824 */ /* 0x000fc600078e00ff */
[----:B------:R-:W-:Y:S01]  /*0260*/  IADD3 R7, PT, PT, R3, R7, RZ ;  /* 0x0000000703077210 */ /* 0x000fe20007ffe0ff */
[----:B------:R-:W-:-:S07]  /*0270*/  IMAD.IADD R11, R9, 0x1, R11 ;  /* 0x00000001090b7824 */ /* 0x000fce00078e020b */
.L_x_7:
[----:B------:R-:W-:Y:S05]  /*0280*/  BSYNC.RECONVERGENT B0 ;  /* 0x0000000000007941 */ /* 0x000fea0003800200 */
.L_x_6:
[----:B------:R-:W-:Y:S05]  /*0290*/  @P1 EXIT ;  /* 0x000000000000194d */ /* 0x000fea0003800000 */
[----:B------:R-:W0:Y:S01]  /*02a0*/  LDC.64 R4, c[0x0][0x388] ;  /* 0x0000e200ff047b82 */ /* 0x000e220000000a00 */
[----:B------:R-:W1:Y:S01]  /*02b0*/  S2R R12, SR_CTAID.X ;  /* 0x00000000000c7919 */ /* 0x000e620000002500 */
[----:B------:R-:W-:Y:S01]  /*02c0*/  LOP3.LUT R13, R10, 0x1, RZ, 0xc0, !PT ;  /* 0x000000010a0d7812 */ /* 0x000fe200078ec0ff */
[----:B------:R-:W-:Y:S04]  /*02d0*/  BSSY.RECONVERGENT B0, `(.L_x_8) ;  /* 0x0000077000007945 */ /* 0x000fe80003800200 */
[--C-:B------:R-:W-:Y:S01]  /*02e0*/  IMAD R10, R6, 0x2, R13.reuse ;  /* 0x00000002060a7824 */ /* 0x100fe200078e020d */
[----:B------:R-:W2:Y:S01]  /*02f0*/  S2UR UR4, SR_CTAID.Y ;  /* 0x00000000000479c3 */ /* 0x000ea20000002600 */
[----:B0-----:R-:W-:Y:S02]  /*0300*/  SGXT R9, R4, 0x18 ;  /* 0x000000180409781a */ /* 0x001fe40000000200 */
[----:B------:R-:W-:Y:S01]  /*0310*/  SGXT R4, R5, 0x18 ;  /* 0x000000180504781a */ /* 0x000fe20000000200 */
[----:B------:R-:W-:-:S04]  /*0320*/  IMAD R5, R6, 0x4, R13 ;  /* 0x0000000406057824 */ /* 0x000fc800078e020d */
[----:B------:R-:W-:Y:S01]  /*0330*/  IMAD R3, R9, R4, RZ ;  /* 0x0000000409037224 */ /* 0x000fe200078e02ff */
[----:B--2---:R-:W-:Y:S01]  /*0340*/  USGXT UR4, UR4, 0x18 ;  /* 0x000000180404789a */ /* 0x004fe20008000200 */
[----:B------:R-:W-:-:S03]  /*0350*/  SHF.L.U32 R4, R5, 0x1, RZ ;  /* 0x0000000105047819 */ /* 0x000fc600000006ff */
[C---:B------:R-:W-:Y:S01]  /*0360*/  SGXT R5, R3.reuse, 0x18 ;  /* 0x000000180305781a */ /* 0x040fe20000000200 */
[----:B------:R-:W-:Y:S02]  /*0370*/  IMAD R3, R3, 0x10, R3 ;  /* 0x0000001003037824 */ /* 0x000fe400078e0203 */
[----:B-1----:R-:W-:Y:S02]  /*0380*/  IMAD R12, R9, UR4, R12 ;  /* 0x00000004090c7c24 */ /* 0x002fe4000f8e020c */
[----:B------:R-:W-:Y:S01]  /*0390*/  IMAD R6, R5, 0x19, R4 ;  /* 0x0000001905067824 */ /* 0x000fe200078e0204 */
[----:B------:R-:W-:Y:S01]  /*03a0*/  LEA R9, R10, R3, 0x1 ;  /* 0x000000030a097211 */ /* 0x000fe200078e08ff */
[----:B------:R-:W0:Y:S01]  /*03b0*/  LDC.64 R4, c[0x0][0x380] ;  /* 0x0000e000ff047b82 */ /* 0x000e220000000a00 */
[----:B------:R-:W-:Y:S01]  /*03c0*/  IMAD R3, R12, 0x4480, RZ ;  /* 0x000044800c037824 */ /* 0x000fe200078e02ff */
[----:B------:R-:W1:Y:S01]  /*03d0*/  LDCU.64 UR4, c[0x0][0x358] ;  /* 0x00006b00ff0477ac */ /* 0x000e620008000a00 */
[----:B------:R-:W-:-:S02]  /*03e0*/  IMAD R6, R6, 0x448, RZ ;  /* 0x0000044806067824 */ /* 0x000fc400078e02ff */
[----:B------:R-:W-:Y:S02]  /*03f0*/  IMAD R9, R9, 0x448, RZ ;  /* 0x0000044809097824 */ /* 0x000fe400078e02ff */
[----:B------:R-:W-:Y:S01]  /*0400*/  IMAD R15, R12, 0x2240, RZ ;  /* 0x000022400c0f7824 */ /* 0x000fe200078e02ff */
[----:B------:R-:W-:Y:S01]  /*0410*/  SHF.R.S32.HI R12, RZ, 0x1f, R6 ;  /* 0x0000001fff0c7819 */ /* 0x000fe20000011406 */
[----:B------:R-:W-:Y:S01]  /*0420*/  IMAD.MOV.U32 R10, RZ, RZ, R8 ;  /* 0x000000ffff0a7224 */ /* 0x000fe200078e0008 */
[----:B------:R-:W-:Y:S02]  /*0430*/  IADD3 R14, P0, PT, R3, R6, RZ ;  /* 0x00000006030e7210 */ /* 0x000fe40007f1e0ff */
[----:B------:R-:W-:Y:S02]  /*0440*/  SHF.R.S32.HI R6, RZ, 0x1f, R9 ;  /* 0x0000001fff067819 */ /* 0x000fe40000011409 */
[----:B------:R-:W-:Y:S01]  /*0450*/  IADD3 R13, P1, PT, R15, R9, RZ ;  /* 0x000000090f0d7210 */ /* 0x000fe20007f3e0ff */
[----:B------:R-:W-:Y:S01]  /*0460*/  IMAD.WIDE R8, R0, 0x4, R10 ;  /* 0x0000000400087825 */ /* 0x000fe200078e020a */
[----:B------:R-:W-:-:S02]  /*0470*/  LEA.HI.X.SX32 R3, R3, R12, 0x1, P0 ;  /* 0x0000000c03037211 */ /* 0x000fc400000f0eff */
[----:B------:R-:W-:Y:S01]  /*0480*/  LEA.HI.X.SX32 R6, R15, R6, 0x1, P1 ;  /* 0x000000060f067211 */ /* 0x000fe200008f0eff */
[----:B------:R-:W-:Y:S01]  /*0490*/  IMAD.WIDE.U32 R10, R14, 0x2, RZ ;  /* 0x000000020e0a7825 */ /* 0x000fe200078e00ff */
[----:B------:R-:W-:Y:S02]  /*04a0*/  IADD3 R15, PT, PT, -R0, 0x220, RZ ;  /* 0x00000220000f7810 */ /* 0x000fe40007ffe1ff */
[----:B------:R-:W-:Y:S01]  /*04b0*/  SHF.L.U32 R6, R6, 0x1, RZ ;  /* 0x0000000106067819 */ /* 0x000fe200000006ff */
[----:B------:R-:W-:Y:S01]  /*04c0*/  IMAD.WIDE.U32 R12, R13, 0x2, RZ ;  /* 0x000000020d0c7825 */ /* 0x000fe200078e00ff */
[----:B------:R-:W-:Y:S02]  /*04d0*/  ISETP.GT.AND P1, PT, R15, 0x5f, PT ;  /* 0x0000005f0f00780c */ /* 0x000fe40003f24270 */
[-C--:B0-----:R-:W-:Y:S01]  /*04e0*/  IADD3 R10, P0, PT, R10, R4.reuse, RZ ;  /* 0x000000040a0a7210 */ /* 0x081fe20007f1e0ff */
[----:B------:R-:W-:Y:S01]  /*04f0*/  IMAD.SHL.U32 R14, R3, 0x2, RZ ;  /* 0x00000002030e7824 */ /* 0x000fe200078e00ff */
[----:B------:R-:W-:Y:S01]  /*0500*/  IADD3 R4, P2, PT, R12, R4, RZ ;  /* 0x000000040c047210 */ /* 0x000fe20007f5e0ff */
[----:B------:R-:W-:Y:S01]  /*0510*/  IMAD.MOV.U32 R3, RZ, RZ, R7 ;  /* 0x000000ffff037224 */ /* 0x000fe200078e0007 */
[----:B------:R-:W-:-:S02]  /*0520*/  MOV R7, R9 ;  /* 0x0000000900077202 */ /* 0x000fc40000000f00 */
[C---:B------:R-:W-:Y:S01]  /*0530*/  IADD3.X R11, PT, PT, R5.reuse, R11, R14, P0, !PT ;  /* 0x0000000b050b7210 */ /* 0x040fe200007fe40e */
[C---:B------:R-:W-:Y:S01]  /*0540*/  IMAD.WIDE R2, R0.reuse, 0x4, R2 ;  /* 0x0000000400027825 */ /* 0x040fe200078e0202 */
[----:B------:R-:W-:Y:S02]  /*0550*/  IADD3.X R5, PT, PT, R5, R13, R6, P2, !PT ;  /* 0x0000000d05057210 */ /* 0x000fe400017fe406 */
[----:B------:R-:W-:Y:S01]  /*0560*/  PLOP3.LUT P0, PT, PT, PT, PT, 0x80, 0x8 ;  /* 0x000000000008781c */ /* 0x000fe20003f0f070 */
[----:B------:R-:W-:Y:S02]  /*0570*/  IMAD.MOV.U32 R6, RZ, RZ, R8 ;  /* 0x000000ffff067224 */ /* 0x000fe400078e0008 */
[----:B------:R-:W-:-:S04]  /*0580*/  IMAD.WIDE R8, R0, 0x4, R10 ;  /* 0x0000000400087825 */ /* 0x000fc800078e020a */
[----:B------:R-:W-:Y:S01]  /*0590*/  IMAD.WIDE R4, R0, 0x4, R4 ;  /* 0x0000000400047825 */ /* 0x000fe200078e0204 */
[----:B-1----:R-:W-:Y:S06]  /*05a0*/  @!P1 BRA `(.L_x_9) ;  /* 0x0000000400249947 */ /* 0x002fec0003800000 */
[----:B------:R-:W-:-:S13]  /*05b0*/  PLOP3.LUT P0, PT, PT, PT, PT, 0x8, 0x80 ;  /* 0x000000000080781c */ /* 0x000fda0003f0e170 */
.L_x_10:
        /* <DEDUP_REMOVED lines=72> */
.L_x_9:
[----:B------:R-:W-:Y:S05]  /*0a40*/  BSYNC.RECONVERGENT B0 ;  /* 0x0000000000007941 */ /* 0x000fea0003800200 */
.L_x_8:
        /* <DEDUP_REMOVED lines=31> */
[----:B------:R-:W-:Y:S01]  /*0c40*/  IADD3 R0, PT, PT, R0, 0x40, RZ ;  /* 0x0000004000007810 */ /* 0x000fe20007ffe0ff */
[C---:B--2---:R-:W-:Y:S01]  /*0c50*/  IMAD.IADD R15, R14.reuse, 0x1, R21 ;  /* 0x000000010e0f7824 */ /* 0x044fe200078e0215 */
[----:B---3--:R-:W-:Y:S02]  /*0c60*/  IADD3 R23, PT, PT, R14, R19, RZ ;  /* 0x000000130e177210 */ /* 0x008fe40007ffe0ff */
[----:B-----5:R-:W-:Y:S01]  /*0c70*/  IADD3 R21, PT, PT, R21, R16, RZ ;  /* 0x0000001015157210 */ /* 0x020fe20007ffe0ff */
        /* <DEDUP_REMOVED lines=13> */
.L_x_12:
[----:B------:R-:W-:Y:S05]  /*0d50*/  BSYNC.RECONVERGENT B0 ;  /* 0x0000000000007941 */ /* 0x000fea0003800200 */
.L_x_11:
        /* <DEDUP_REMOVED lines=17> */
.L_x_13:
        /* <DEDUP_REMOVED lines=9> */
.L_x_15:


//--------------------- .nv.shared.reserved.0     --------------------------
	.section	.nv.shared.reserved.0,"aw",@nobits
	.weak		__nv_reservedSMEM_offset_0_alias
	.size		__nv_reservedSMEM_offset_0_alias, 0, 64
	.other		__nv_reservedSMEM_offset_0_alias,@"STO_CUDA_RESERVED_SHARED STV_DEFAULT"
__nv_reservedSMEM_offset_0_alias:
	.zero		0
	.zero		64


//--------------------- .nv.constant0._Z18larger_sad_calc_16Ptii --------------------------
	.section	.nv.constant0._Z18larger_sad_calc_16Ptii,"a",@progbits
	.sectionflags	@""
	.align	4
.nv.constant0._Z18larger_sad_calc_16Ptii:
	.zero		912


//--------------------- .nv.constant0._Z17larger_sad_calc_8Ptii --------------------------
	.section	.nv.constant0._Z17larger_sad_calc_8Ptii,"a",@progbits
	.sectionflags	@""
	.align	4
.nv.constant0._Z17larger_sad_calc_8Ptii:
	.zero		912


//--------------------- SYMBOLS --------------------------

	.type		.nv.reservedSmem.offset0,@object
	.size		.nv.reservedSmem.offset0,0x4
